//
// Generated by NVIDIA NVVM Compiler
//
// Compiler Build ID: CL-36424714
// Cuda compilation tools, release 13.0, V13.0.88
// Based on NVVM 20.0.0
//

.version 9.0
.target sm_100
.address_size 64

	// .globl	_Z16matrixMultKernelPfS_S_i
// _ZZ16matrixMultKernelPfS_S_iE6tileM1 has been demoted
// _ZZ16matrixMultKernelPfS_S_iE6tileM2 has been demoted

.visible .entry _Z16matrixMultKernelPfS_S_i(
	.param .u64 .ptr .align 1 _Z16matrixMultKernelPfS_S_i_param_0,
	.param .u64 .ptr .align 1 _Z16matrixMultKernelPfS_S_i_param_1,
	.param .u64 .ptr .align 1 _Z16matrixMultKernelPfS_S_i_param_2,
	.param .u32 _Z16matrixMultKernelPfS_S_i_param_3
)
{
	.reg .pred 	%p<7>;
	.reg .b32 	%r<43>;
	.reg .b32 	%f<116>;
	.reg .b64 	%rd<16>;
	// demoted variable
	.shared .align 4 .b8 _ZZ16matrixMultKernelPfS_S_iE6tileM1[1024];
	// demoted variable
	.shared .align 4 .b8 _ZZ16matrixMultKernelPfS_S_iE6tileM2[1024];
	ld.param.u64 	%rd4, [_Z16matrixMultKernelPfS_S_i_param_0];
	ld.param.u64 	%rd6, [_Z16matrixMultKernelPfS_S_i_param_1];
	ld.param.u64 	%rd5, [_Z16matrixMultKernelPfS_S_i_param_2];
	ld.param.u32 	%r24, [_Z16matrixMultKernelPfS_S_i_param_3];
	cvta.to.global.u64 	%rd1, %rd6;
	mov.u32 	%r25, %ctaid.y;
	shl.b32 	%r26, %r25, 4;
	mov.u32 	%r1, %tid.y;
	add.s32 	%r2, %r26, %r1;
	mov.u32 	%r27, %ctaid.x;
	shl.b32 	%r3, %r27, 4;
	mov.u32 	%r4, %tid.x;
	add.s32 	%r5, %r3, %r4;
	max.s32 	%r28, %r2, %r5;
	setp.ge.s32 	%p1, %r28, %r24;
	@%p1 bra 	$L__BB0_12;
	mul.lo.s32 	%r6, %r24, %r2;
	mul.lo.s32 	%r7, %r24, %r24;
	shl.b32 	%r30, %r1, 6;
	mov.u32 	%r31, _ZZ16matrixMultKernelPfS_S_iE6tileM1;
	add.s32 	%r8, %r31, %r30;
	shl.b32 	%r32, %r4, 2;
	add.s32 	%r9, %r8, %r32;
	mov.u32 	%r33, _ZZ16matrixMultKernelPfS_S_iE6tileM2;
	add.s32 	%r11, %r33, %r32;
	add.s32 	%r10, %r11, %r30;
	add.s32 	%r41, %r4, %r6;
	cvta.to.global.u64 	%rd7, %rd4;
	add.s64 	%rd2, %rd7, 64;
	add.s32 	%r34, %r1, 16;
	mad.lo.s32 	%r35, %r24, %r34, %r4;
	add.s32 	%r40, %r35, %r3;
	shl.b32 	%r14, %r24, 5;
	mad.lo.s32 	%r36, %r1, %r24, %r4;
	add.s32 	%r39, %r36, %r3;
	mov.f32 	%f111, 0f00000000;
	mov.b32 	%r42, 16;
$L__BB0_2:
	mul.wide.s32 	%rd8, %r41, 4;
	add.s64 	%rd3, %rd2, %rd8;
	setp.ge.s32 	%p2, %r41, %r7;
	mov.f32 	%f112, 0f00000000;
	@%p2 bra 	$L__BB0_4;
	ld.global.f32 	%f112, [%rd3+-64];
$L__BB0_4:
	st.shared.f32 	[%r9], %f112;
	setp.ge.s32 	%p3, %r39, %r7;
	mov.f32 	%f113, 0f00000000;
	@%p3 bra 	$L__BB0_6;
	mul.wide.s32 	%rd9, %r39, 4;
	add.s64 	%rd10, %rd1, %rd9;
	ld.global.f32 	%f113, [%rd10];
$L__BB0_6:
	st.shared.f32 	[%r10], %f113;
	bar.sync 	0;
	ld.shared.f32 	%f16, [%r8];
	ld.shared.f32 	%f17, [%r11];
	fma.rn.f32 	%f18, %f16, %f17, %f111;
	ld.shared.f32 	%f19, [%r8+4];
	ld.shared.f32 	%f20, [%r11+64];
	fma.rn.f32 	%f21, %f19, %f20, %f18;
	ld.shared.f32 	%f22, [%r8+8];
	ld.shared.f32 	%f23, [%r11+128];
	fma.rn.f32 	%f24, %f22, %f23, %f21;
	ld.shared.f32 	%f25, [%r8+12];
	ld.shared.f32 	%f26, [%r11+192];
	fma.rn.f32 	%f27, %f25, %f26, %f24;
	ld.shared.f32 	%f28, [%r8+16];
	ld.shared.f32 	%f29, [%r11+256];
	fma.rn.f32 	%f30, %f28, %f29, %f27;
	ld.shared.f32 	%f31, [%r8+20];
	ld.shared.f32 	%f32, [%r11+320];
	fma.rn.f32 	%f33, %f31, %f32, %f30;
	ld.shared.f32 	%f34, [%r8+24];
	ld.shared.f32 	%f35, [%r11+384];
	fma.rn.f32 	%f36, %f34, %f35, %f33;
	ld.shared.f32 	%f37, [%r8+28];
	ld.shared.f32 	%f38, [%r11+448];
	fma.rn.f32 	%f39, %f37, %f38, %f36;
	ld.shared.f32 	%f40, [%r8+32];
	ld.shared.f32 	%f41, [%r11+512];
	fma.rn.f32 	%f42, %f40, %f41, %f39;
	ld.shared.f32 	%f43, [%r8+36];
	ld.shared.f32 	%f44, [%r11+576];
	fma.rn.f32 	%f45, %f43, %f44, %f42;
	ld.shared.f32 	%f46, [%r8+40];
	ld.shared.f32 	%f47, [%r11+640];
	fma.rn.f32 	%f48, %f46, %f47, %f45;
	ld.shared.f32 	%f49, [%r8+44];
	ld.shared.f32 	%f50, [%r11+704];
	fma.rn.f32 	%f51, %f49, %f50, %f48;
	ld.shared.f32 	%f52, [%r8+48];
	ld.shared.f32 	%f53, [%r11+768];
	fma.rn.f32 	%f54, %f52, %f53, %f51;
	ld.shared.f32 	%f55, [%r8+52];
	ld.shared.f32 	%f56, [%r11+832];
	fma.rn.f32 	%f57, %f55, %f56, %f54;
	ld.shared.f32 	%f58, [%r8+56];
	ld.shared.f32 	%f59, [%r11+896];
	fma.rn.f32 	%f60, %f58, %f59, %f57;
	ld.shared.f32 	%f61, [%r8+60];
	ld.shared.f32 	%f62, [%r11+960];
	fma.rn.f32 	%f6, %f61, %f62, %f60;
	bar.sync 	0;
	add.s32 	%r37, %r41, 16;
	setp.ge.s32 	%p4, %r37, %r7;
	mov.f32 	%f114, 0f00000000;
	@%p4 bra 	$L__BB0_8;
	ld.global.f32 	%f114, [%rd3];
$L__BB0_8:
	st.shared.f32 	[%r9], %f114;
	setp.ge.s32 	%p5, %r40, %r7;
	mov.f32 	%f115, 0f00000000;
	@%p5 bra 	$L__BB0_10;
	mul.wide.s32 	%rd11, %r40, 4;
	add.s64 	%rd12, %rd1, %rd11;
	ld.global.f32 	%f115, [%rd12];
$L__BB0_10:
	st.shared.f32 	[%r10], %f115;
	bar.sync 	0;
	ld.shared.f32 	%f64, [%r8];
	ld.shared.f32 	%f65, [%r11];
	fma.rn.f32 	%f66, %f64, %f65, %f6;
	ld.shared.f32 	%f67, [%r8+4];
	ld.shared.f32 	%f68, [%r11+64];
	fma.rn.f32 	%f69, %f67, %f68, %f66;
	ld.shared.f32 	%f70, [%r8+8];
	ld.shared.f32 	%f71, [%r11+128];
	fma.rn.f32 	%f72, %f70, %f71, %f69;
	ld.shared.f32 	%f73, [%r8+12];
	ld.shared.f32 	%f74, [%r11+192];
	fma.rn.f32 	%f75, %f73, %f74, %f72;
	ld.shared.f32 	%f76, [%r8+16];
	ld.shared.f32 	%f77, [%r11+256];
	fma.rn.f32 	%f78, %f76, %f77, %f75;
	ld.shared.f32 	%f79, [%r8+20];
	ld.shared.f32 	%f80, [%r11+320];
	fma.rn.f32 	%f81, %f79, %f80, %f78;
	ld.shared.f32 	%f82, [%r8+24];
	ld.shared.f32 	%f83, [%r11+384];
	fma.rn.f32 	%f84, %f82, %f83, %f81;
	ld.shared.f32 	%f85, [%r8+28];
	ld.shared.f32 	%f86, [%r11+448];
	fma.rn.f32 	%f87, %f85, %f86, %f84;
	ld.shared.f32 	%f88, [%r8+32];
	ld.shared.f32 	%f89, [%r11+512];
	fma.rn.f32 	%f90, %f88, %f89, %f87;
	ld.shared.f32 	%f91, [%r8+36];
	ld.shared.f32 	%f92, [%r11+576];
	fma.rn.f32 	%f93, %f91, %f92, %f90;
	ld.shared.f32 	%f94, [%r8+40];
	ld.shared.f32 	%f95, [%r11+640];
	fma.rn.f32 	%f96, %f94, %f95, %f93;
	ld.shared.f32 	%f97, [%r8+44];
	ld.shared.f32 	%f98, [%r11+704];
	fma.rn.f32 	%f99, %f97, %f98, %f96;
	ld.shared.f32 	%f100, [%r8+48];
	ld.shared.f32 	%f101, [%r11+768];
	fma.rn.f32 	%f102, %f100, %f101, %f99;
	ld.shared.f32 	%f103, [%r8+52];
	ld.shared.f32 	%f104, [%r11+832];
	fma.rn.f32 	%f105, %f103, %f104, %f102;
	ld.shared.f32 	%f106, [%r8+56];
	ld.shared.f32 	%f107, [%r11+896];
	fma.rn.f32 	%f108, %f106, %f107, %f105;
	ld.shared.f32 	%f109, [%r8+60];
	ld.shared.f32 	%f110, [%r11+960];
	fma.rn.f32 	%f111, %f109, %f110, %f108;
	bar.sync 	0;
	add.s32 	%r42, %r42, 32;
	add.s32 	%r41, %r41, 32;
	add.s32 	%r40, %r40, %r14;
	add.s32 	%r39, %r39, %r14;
	setp.ne.s32 	%p6, %r42, 2064;
	@%p6 bra 	$L__BB0_2;
	add.s32 	%r38, %r6, %r5;
	cvta.to.global.u64 	%rd13, %rd5;
	mul.wide.s32 	%rd14, %r38, 4;
	add.s64 	%rd15, %rd13, %rd14;
	st.global.f32 	[%rd15], %f111;
$L__BB0_12:
	ret;

}


// ===== COMPILED SASS (sm_100) =====

	.target	sm_100

	.elftype	@"ET_EXEC"


//--------------------- .note.nv.tkinfo           --------------------------
	.section	.note.nv.tkinfo,"",@"SHT_NOTE"
	.sectionflags	@"SHF_NOTE_NV_TKINFO"
	.tkinfo
        /*0018*/ 	.word	0x00000002
        /*0030*/ 	.string	""
        /*0030*/ 	.string	"ptxas"
        /*0030*/ 	.string	"Cuda compilation tools, release 13.0, V13.0.88"
        /*0030*/ 	.string	"Build cuda_13.0.r13.0/compiler.36424714_0"
        /*0030*/ 	.string	"-arch sm_100 -m 64 "



//--------------------- .note.nv.cuinfo           --------------------------
	.section	.note.nv.cuinfo,"",@"SHT_NOTE"
	.sectionflags	@"SHF_NOTE_NV_CUINFO"
        /*0018*/ 	.short	0x0002
        /*001a*/ 	.short	0x0064
        /*001c*/ 	.short	0x0082
	.zero		2


//--------------------- .nv.info                  --------------------------
	.section	.nv.info,"",@"SHT_CUDA_INFO"
	.align	4


	//----- nvinfo : EIATTR_REGCOUNT
	.align		4
        /*0000*/ 	.byte	0x04, 0x2f
        /*0002*/ 	.short	(.L_1 - .L_0)
	.align		4
.L_0:
        /*0004*/ 	.word	index@(_Z16matrixMultKernelPfS_S_i)
        /*0008*/ 	.word	0x00000020


	//----- nvinfo : EIATTR_FRAME_SIZE
	.align		4
.L_1:
        /*000c*/ 	.byte	0x04, 0x11
        /*000e*/ 	.short	(.L_3 - .L_2)
	.align		4
.L_2:
        /*0010*/ 	.word	index@(_Z16matrixMultKernelPfS_S_i)
        /*0014*/ 	.word	0x00000000


	//----- nvinfo : EIATTR_MIN_STACK_SIZE
	.align		4
.L_3:
        /*0018*/ 	.byte	0x04, 0x12
        /*001a*/ 	.short	(.L_5 - .L_4)
	.align		4
.L_4:
        /*001c*/ 	.word	index@(_Z16matrixMultKernelPfS_S_i)
        /*0020*/ 	.word	0x00000000
.L_5:


//--------------------- .nv.compat                --------------------------
	.section	.nv.compat,"",@"SHT_CUDA_COMPAT_INFO"
	.align	4
        /*0000*/ 	.byte	0x02, 0x09, 0x00, 0x00, 0x02, 0x02, 0x01, 0x00, 0x02, 0x05, 0x05, 0x00, 0x03, 0x07, 0x01, 0x01
        /*0010*/ 	.byte	0x02, 0x03, 0x00, 0x00, 0x02, 0x06, 0x01, 0x00, 0x04, 0x0b, 0x08, 0x00, 0x09, 0x00, 0x00, 0x00
        /*0020*/ 	.byte	0x00, 0x00, 0x00, 0x00


//--------------------- .nv.info._Z16matrixMultKernelPfS_S_i --------------------------
	.section	.nv.info._Z16matrixMultKernelPfS_S_i,"",@"SHT_CUDA_INFO"
	.sectionflags	@""
	.align	4


	//----- nvinfo : EIATTR_CUDA_API_VERSION
	.align		4
        /*0000*/ 	.byte	0x04, 0x37
        /*0002*/ 	.short	(.L_7 - .L_6)
.L_6:
        /*0004*/ 	.word	0x00000082


	//----- nvinfo : EIATTR_KPARAM_INFO
	.align		4
.L_7:
        /*0008*/ 	.byte	0x04, 0x17
        /*000a*/ 	.short	(.L_9 - .L_8)
.L_8:
        /*000c*/ 	.word	0x00000000
        /*0010*/ 	.short	0x0003
        /*0012*/ 	.short	0x0018
        /*0014*/ 	.byte	0x00, 0xf0, 0x11, 0x00


	//----- nvinfo : EIATTR_KPARAM_INFO
	.align		4
.L_9:
        /*0018*/ 	.byte	0x04, 0x17
        /*001a*/ 	.short	(.L_11 - .L_10)
.L_10:
        /*001c*/ 	.word	0x00000000
        /*0020*/ 	.short	0x0002
        /*0022*/ 	.short	0x0010
        /*0024*/ 	.byte	0x00, 0xf5, 0x21, 0x00


	//----- nvinfo : EIATTR_KPARAM_INFO
	.align		4
.L_11:
        /*0028*/ 	.byte	0x04, 0x17
        /*002a*/ 	.short	(.L_13 - .L_12)
.L_12:
        /*002c*/ 	.word	0x00000000
        /*0030*/ 	.short	0x0001
        /*0032*/ 	.short	0x0008
        /*0034*/ 	.byte	0x00, 0xf5, 0x21, 0x00


	//----- nvinfo : EIATTR_KPARAM_INFO
	.align		4
.L_13:
        /*0038*/ 	.byte	0x04, 0x17
        /*003a*/ 	.short	(.L_15 - .L_14)
.L_14:
        /*003c*/ 	.word	0x00000000
        /*0040*/ 	.short	0x0000
        /*0042*/ 	.short	0x0000
        /*0044*/ 	.byte	0x00, 0xf5, 0x21, 0x00


	//----- nvinfo : EIATTR_SPARSE_MMA_MASK
	.align		4
.L_15:
        /*0048*/ 	.byte	0x03, 0x50
        /*004a*/ 	.short	0x0000


	//----- nvinfo : EIATTR_MAXREG_COUNT
	.align		4
        /*004c*/ 	.byte	0x03, 0x1b
        /*004e*/ 	.short	0x00ff


	//----- nvinfo : EIATTR_NUM_BARRIERS
	.align		4
        /*0050*/ 	.byte	0x02, 0x4c
        /*0052*/ 	.byte	0x01
	.zero		1


	//----- nvinfo : EIATTR_MERCURY_ISA_VERSION
	.align		4
        /*0054*/ 	.byte	0x03, 0x5f
        /*0056*/ 	.short	0x0101


	//----- nvinfo : EIATTR_VRC_CTA_INIT_COUNT
	.align		4
        /*0058*/ 	.byte	0x02, 0x4a
	.zero		1
	.zero		1


	//----- nvinfo : EIATTR_EXIT_INSTR_OFFSETS
	.align		4
        /*005c*/ 	.byte	0x04, 0x1c
        /*005e*/ 	.short	(.L_17 - .L_16)


	//   ....[0]....
.L_16:
        /*0060*/ 	.word	0x000000a0


	//   ....[1]....
        /*0064*/ 	.word	0x00000900


	//----- nvinfo : EIATTR_CBANK_PARAM_SIZE
	.align		4
.L_17:
        /*0068*/ 	.byte	0x03, 0x19
        /*006a*/ 	.short	0x001c


	//----- nvinfo : EIATTR_PARAM_CBANK
	.align		4
        /*006c*/ 	.byte	0x04, 0x0a
        /*006e*/ 	.short	(.L_19 - .L_18)
	.align		4
.L_18:
        /*0070*/ 	.word	index@(.nv.constant0._Z16matrixMultKernelPfS_S_i)
        /*0074*/ 	.short	0x0380
        /*0076*/ 	.short	0x001c


	//----- nvinfo : EIATTR_SW_WAR
	.align		4
.L_19:
        /*0078*/ 	.byte	0x04, 0x36
        /*007a*/ 	.short	(.L_21 - .L_20)
.L_20:
        /*007c*/ 	.word	0x00000008
.L_21:


//--------------------- .nv.callgraph             --------------------------
	.section	.nv.callgraph,"",@"SHT_CUDA_CALLGRAPH"
	.align	4
	.sectionentsize	8
	.align		4
        /*0000*/ 	.word	0x00000000
	.align		4
        /*0004*/ 	.word	0xffffffff
	.align		4
        /*0008*/ 	.word	0x00000000
	.align		4
        /*000c*/ 	.word	0xfffffffe
	.align		4
        /*0010*/ 	.word	0x00000000
	.align		4
        /*0014*/ 	.word	0xfffffffd
	.align		4
        /*0018*/ 	.word	0x00000000
	.align		4
        /*001c*/ 	.word	0xfffffffc


//--------------------- .text._Z16matrixMultKernelPfS_S_i --------------------------
	.section	.text._Z16matrixMultKernelPfS_S_i,"ax",@progbits
	.align	128
        .global         _Z16matrixMultKernelPfS_S_i
        .type           _Z16matrixMultKernelPfS_S_i,@function
        .size           _Z16matrixMultKernelPfS_S_i,(.L_x_2 - _Z16matrixMultKernelPfS_S_i)
        .other          _Z16matrixMultKernelPfS_S_i,@"STO_CUDA_ENTRY STV_DEFAULT"
_Z16matrixMultKernelPfS_S_i:
.text._Z16matrixMultKernelPfS_S_i:
[----:B------:R-:W-:Y:S01]  /*0000*/  LDC R1, c[0x0][0x37c] ;  /* 0x0000df00ff017b82 */ /* 0x000fe20000000800 */
[----:B------:R-:W0:Y:S01]  /*0010*/  S2R R22, SR_CTAID.Y ;  /* 0x0000000000167919 */ /* 0x000e220000002600 */
[----:B------:R-:W1:Y:S01]  /*0020*/  LDCU UR9, c[0x0][0x398] ;  /* 0x00007300ff0977ac */ /* 0x000e620008000800 */
[----:B------:R-:W0:Y:S01]  /*0030*/  S2R R9, SR_TID.Y ;  /* 0x0000000000097919 */ /* 0x000e220000002200 */
[----:B------:R-:W2:Y:S01]  /*0040*/  S2R R3, SR_CTAID.X ;  /* 0x0000000000037919 */ /* 0x000ea20000002500 */
[----:B------:R-:W2:Y:S01]  /*0050*/  S2R R7, SR_TID.X ;  /* 0x0000000000077919 */ /* 0x000ea20000002100 */
[----:B0-----:R-:W-:Y:S02]  /*0060*/  LEA R22, R22, R9, 0x4 ;  /* 0x0000000916167211 */ /* 0x001fe400078e20ff */
[----:B--2---:R-:W-:-:S04]  /*0070*/  LEA R21, R3, R7, 0x4 ;  /* 0x0000000703157211 */ /* 0x004fc800078e20ff */
[----:B------:R-:W-:-:S04]  /*0080*/  VIMNMX R0, PT, PT, R22, R21, !PT ;  /* 0x0000001516007248 */ /* 0x000fc80007fe0100 */
[----:B-1----:R-:W-:-:S13]  /*0090*/  ISETP.GE.AND P0, PT, R0, UR9, PT ;  /* 0x0000000900007c0c */ /* 0x002fda000bf06270 */
[----:B------:R-:W-:Y:S05]  /*00a0*/  @P0 EXIT ;  /* 0x000000000000094d */ /* 0x000fea0003800000 */
[----:B------:R-:W0:Y:S01]  /*00b0*/  S2UR UR5, SR_CgaCtaId ;  /* 0x00000000000579c3 */ /* 0x000e220000008800 */
[----:B------:R-:W1:Y:S01]  /*00c0*/  LDCU.64 UR6, c[0x0][0x380] ;  /* 0x00007000ff0677ac */ /* 0x000e620008000a00 */
[C---:B------:R-:W-:Y:S01]  /*00d0*/  IADD3 R2, PT, PT, R9.reuse, 0x10, RZ ;  /* 0x0000001009027810 */ /* 0x040fe20007ffe0ff */
[--C-:B------:R-:W-:Y:S02]  /*00e0*/  IMAD R5, R9, UR9, R7.reuse ;  /* 0x0000000909057c24 */ /* 0x100fe4000f8e0207 */
[----:B------:R-:W-:Y:S01]  /*00f0*/  HFMA2 R17, -RZ, RZ, 0, 0 ;  /* 0x00000000ff117431 */ /* 0x000fe200000001ff */
[----:B------:R-:W-:Y:S01]  /*0100*/  UMOV UR4, 0x400 ;  /* 0x0000040000047882 */ /* 0x000fe20000000000 */
[----:B------:R-:W2:Y:S01]  /*0110*/  LDCU.64 UR10, c[0x0][0x358] ;  /* 0x00006b00ff0a77ac */ /* 0x000ea20008000a00 */
[----:B------:R-:W-:Y:S01]  /*0120*/  IMAD R2, R2, UR9, R7 ;  /* 0x0000000902027c24 */ /* 0x000fe2000f8e0207 */
[----:B------:R-:W3:Y:S01]  /*0130*/  LDC R0, c[0x0][0x398] ;  /* 0x0000e600ff007b82 */ /* 0x000ee20000000800 */
[----:B------:R-:W-:-:S03]  /*0140*/  LEA R5, R3, R5, 0x4 ;  /* 0x0000000503057211 */ /* 0x000fc600078e20ff */
[----:B------:R-:W-:Y:S01]  /*0150*/  LEA R3, R3, R2, 0x4 ;  /* 0x0000000203037211 */ /* 0x000fe200078e20ff */
[----:B------:R-:W-:Y:S01]  /*0160*/  IMAD R2, R22, UR9, R7 ;  /* 0x0000000916027c24 */ /* 0x000fe2000f8e0207 */
[----:B-1----:R-:W-:Y:S02]  /*0170*/  UIADD3 UR6, UP0, UPT, UR6, 0x40, URZ ;  /* 0x0000004006067890 */ /* 0x002fe4000ff1e0ff */
[----:B0-----:R-:W-:Y:S02]  /*0180*/  ULEA UR8, UR5, UR4, 0x18 ;  /* 0x0000000405087291 */ /* 0x001fe4000f8ec0ff */
[----:B------:R-:W-:-:S04]  /*0190*/  UIADD3 UR4, UPT, UPT, UR4, 0x400, URZ ;  /* 0x0000040004047890 */ /* 0x000fc8000fffe0ff */
[----:B------:R-:W-:Y:S01]  /*01a0*/  ULEA UR4, UR5, UR4, 0x18 ;  /* 0x0000000405047291 */ /* 0x000fe2000f8ec0ff */
[----:B------:R-:W-:Y:S01]  /*01b0*/  LEA R20, R9, UR8, 0x6 ;  /* 0x0000000809147c11 */ /* 0x000fe2000f8e30ff */
[----:B------:R-:W-:Y:S02]  /*01c0*/  UIADD3.X UR5, UPT, UPT, URZ, UR7, URZ, UP0, !UPT ;  /* 0x00000007ff057290 */ /* 0x000fe400087fe4ff */
[----:B------:R-:W-:Y:S02]  /*01d0*/  UIMAD UR7, UR9, UR9, URZ ;  /* 0x00000009090772a4 */ /* 0x000fe4000f8e02ff */
[C---:B------:R-:W-:Y:S01]  /*01e0*/  LEA R6, R7.reuse, UR4, 0x2 ;  /* 0x0000000407067c11 */ /* 0x040fe2000f8e10ff */
[----:B------:R-:W-:Y:S01]  /*01f0*/  UMOV UR4, 0x10 ;  /* 0x0000001000047882 */ /* 0x000fe20000000000 */
[----:B------:R-:W-:Y:S02]  /*0200*/  LEA R7, R7, R20, 0x2 ;  /* 0x0000001407077211 */ /* 0x000fe400078e10ff */
[----:B--2---:R-:W-:-:S07]  /*0210*/  LEA R4, R9, R6, 0x6 ;  /* 0x0000000609047211 */ /* 0x004fce00078e30ff */
.L_x_0:
[----:B------:R-:W-:Y:S02]  /*0220*/  ISETP.GE.AND P1, PT, R5, UR7, PT ;  /* 0x0000000705007c0c */ /* 0x000fe4000bf26270 */
[C---:B------:R-:W-:Y:S02]  /*0230*/  ISETP.GE.AND P0, PT, R2.reuse, UR7, PT ;  /* 0x0000000702007c0c */ /* 0x040fe4000bf06270 */
[----:B------:R-:W-:Y:S02]  /*0240*/  MOV R24, UR6 ;  /* 0x0000000600187c02 */ /* 0x000fe40008000f00 */
[----:B------:R-:W-:Y:S02]  /*0250*/  MOV R25, UR5 ;  /* 0x0000000500197c02 */ /* 0x000fe40008000f00 */
[----:B------:R-:W-:Y:S02]  /*0260*/  MOV R16, RZ ;  /* 0x000000ff00107202 */ /* 0x000fe40000000f00 */
[----:B------:R-:W-:Y:S01]  /*0270*/  MOV R29, RZ ;  /* 0x000000ff001d7202 */ /* 0x000fe20000000f00 */
[----:B------:R-:W-:-:S02]  /*0280*/  IMAD.WIDE R24, R2, 0x4, R24 ;  /* 0x0000000402187825 */ /* 0x000fc400078e0218 */
[----:B------:R-:W0:Y:S03]  /*0290*/  @!P1 LDC.64 R8, c[0x0][0x388] ;  /* 0x0000e200ff089b82 */ /* 0x000e260000000a00 */
[----:B------:R-:W2:Y:S01]  /*02a0*/  @!P0 LDG.E R16, desc[UR10][R24.64+-0x40] ;  /* 0xffffc00a18108981 */ /* 0x000ea2000c1e1900 */
[----:B0-----:R-:W-:-:S05]  /*02b0*/  @!P1 IMAD.WIDE R26, R5, 0x4, R8 ;  /* 0x00000004051a9825 */ /* 0x001fca00078e0208 */
[----:B------:R-:W4:Y:S04]  /*02c0*/  @!P1 LDG.E R29, desc[UR10][R26.64] ;  /* 0x0000000a1a1d9981 */ /* 0x000f28000c1e1900 */
[----:B--2---:R-:W-:Y:S04]  /*02d0*/  STS [R7], R16 ;  /* 0x0000001007007388 */ /* 0x004fe80000000800 */
[----:B----4-:R-:W-:Y:S01]  /*02e0*/  STS [R4], R29 ;  /* 0x0000001d04007388 */ /* 0x010fe20000000800 */
[----:B------:R-:W-:Y:S06]  /*02f0*/  BAR.SYNC.DEFER_BLOCKING 0x0 ;  /* 0x0000000000007b1d */ /* 0x000fec0000010000 */
[----:B------:R-:W-:Y:S04]  /*0300*/  LDS R28, [R6] ;  /* 0x00000000061c7984 */ /* 0x000fe80000000800 */
[----:B------:R-:W0:Y:S04]  /*0310*/  LDS.128 R12, [R20] ;  /* 0x00000000140c7984 */ /* 0x000e280000000c00 */
[----:B------:R-:W1:Y:S04]  /*0320*/  LDS R27, [R6+0x40] ;  /* 0x00004000061b7984 */ /* 0x000e680000000800 */
[----:B------:R-:W2:Y:S04]  /*0330*/  LDS R23, [R6+0x80] ;  /* 0x0000800006177984 */ /* 0x000ea80000000800 */
[----:B------:R-:W4:Y:S04]  /*0340*/  LDS R18, [R6+0xc0] ;  /* 0x0000c00006127984 */ /* 0x000f280000000800 */
[----:B------:R-:W-:Y:S04]  /*0350*/  LDS R19, [R6+0x100] ;  /* 0x0001000006137984 */ /* 0x000fe80000000800 */
[----:B------:R-:W5:Y:S04]  /*0360*/  LDS.128 R8, [R20+0x10] ;  /* 0x0000100014087984 */ /* 0x000f680000000c00 */
[----:B------:R-:W3:Y:S04]  /*0370*/  LDS R16, [R6+0x140] ;  /* 0x0001400006107984 */ /* 0x000ee80000000800 */
[----:B------:R-:W-:Y:S01]  /*0380*/  LDS R26, [R6+0x1c0] ;  /* 0x0001c000061a7984 */ /* 0x000fe20000000800 */
[----:B0-----:R-:W-:-:S03]  /*0390*/  FFMA R12, R12, R28, R17 ;  /* 0x0000001c0c0c7223 */ /* 0x001fc60000000011 */
[----:B------:R-:W0:Y:S01]  /*03a0*/  LDS R17, [R6+0x180] ;  /* 0x0001800006117984 */ /* 0x000e220000000800 */
[----:B-1----:R-:W-:-:S03]  /*03b0*/  FFMA R12, R27, R13, R12 ;  /* 0x0000000d1b0c7223 */ /* 0x002fc6000000000c */
[----:B------:R-:W-:Y:S01]  /*03c0*/  LDS R28, [R6+0x3c0] ;  /* 0x0003c000061c7984 */ /* 0x000fe20000000800 */
[----:B--2---:R-:W-:-:S04]  /*03d0*/  FFMA R23, R23, R14, R12 ;  /* 0x0000000e17177223 */ /* 0x004fc8000000000c */
[----:B----4-:R-:W-:Y:S02]  /*03e0*/  FFMA R27, R18, R15, R23 ;  /* 0x0000000f121b7223 */ /* 0x010fe40000000017 */
[----:B------:R-:W-:Y:S04]  /*03f0*/  LDS R23, [R6+0x200] ;  /* 0x0002000006177984 */ /* 0x000fe80000000800 */
[----:B------:R-:W1:Y:S01]  /*0400*/  LDS.128 R12, [R20+0x20] ;  /* 0x00002000140c7984 */ /* 0x000e620000000c00 */
[----:B-----5:R-:W-:-:S03]  /*0410*/  FFMA R19, R8, R19, R27 ;  /* 0x0000001308137223 */ /* 0x020fc6000000001b */
[----:B------:R-:W2:Y:S01]  /*0420*/  LDS R8, [R6+0x240] ;  /* 0x0002400006087984 */ /* 0x000ea20000000800 */
[----:B---3--:R-:W-:-:S03]  /*0430*/  FFMA R16, R16, R9, R19 ;  /* 0x0000000910107223 */ /* 0x008fc60000000013 */
[----:B------:R-:W-:Y:S01]  /*0440*/  LDS R27, [R6+0x380] ;  /* 0x00038000061b7984 */ /* 0x000fe20000000800 */
[----:B0-----:R-:W-:-:S03]  /*0450*/  FFMA R17, R17, R10, R16 ;  /* 0x0000000a11117223 */ /* 0x001fc60000000010 */
[----:B------:R-:W0:Y:S01]  /*0460*/  LDS R10, [R6+0x280] ;  /* 0x00028000060a7984 */ /* 0x000e220000000800 */
[----:B------:R-:W-:-:S03]  /*0470*/  FFMA R11, R26, R11, R17 ;  /* 0x0000000b1a0b7223 */ /* 0x000fc60000000011 */
[----:B------:R-:W-:Y:S04]  /*0480*/  LDS R26, [R6+0x340] ;  /* 0x00034000061a7984 */ /* 0x000fe80000000800 */
[----:B------:R-:W-:Y:S01]  /*0490*/  LDS.128 R16, [R20+0x30] ;  /* 0x0000300014107984 */ /* 0x000fe20000000c00 */
[----:B-1----:R-:W-:-:S03]  /*04a0*/  FFMA R11, R12, R23, R11 ;  /* 0x000000170c0b7223 */ /* 0x002fc6000000000b */
[----:B------:R-:W1:Y:S01]  /*04b0*/  LDS R12, [R6+0x2c0] ;  /* 0x0002c000060c7984 */ /* 0x000e620000000800 */
[----:B--2---:R-:W-:-:S03]  /*04c0*/  FFMA R11, R8, R13, R11 ;  /* 0x0000000d080b7223 */ /* 0x004fc6000000000b */
[----:B------:R-:W2:Y:S01]  /*04d0*/  LDS R13, [R6+0x300] ;  /* 0x00030000060d7984 */ /* 0x000ea20000000800 */
[----:B------:R-:W-:Y:S01]  /*04e0*/  IADD3 R9, PT, PT, R2, 0x10, RZ ;  /* 0x0000001002097810 */ /* 0x000fe20007ffe0ff */
[----:B------:R-:W-:Y:S03]  /*04f0*/  BAR.SYNC.DEFER_BLOCKING 0x0 ;  /* 0x0000000000007b1d */ /* 0x000fe60000010000 */
[----:B------:R-:W-:Y:S02]  /*0500*/  ISETP.GE.AND P0, PT, R9, UR7, PT ;  /* 0x0000000709007c0c */ /* 0x000fe4000bf06270 */
[----:B------:R-:W-:-:S11]  /*0510*/  MOV R23, RZ ;  /* 0x000000ff00177202 */ /* 0x000fd60000000f00 */
[----:B------:R3:W4:Y:S01]  /*0520*/  @!P0 LDG.E R23, desc[UR10][R24.64] ;  /* 0x0000000a18178981 */ /* 0x000722000c1e1900 */
[----:B------:R-:W-:-:S13]  /*0530*/  ISETP.GE.AND P0, PT, R3, UR7, PT ;  /* 0x0000000703007c0c */ /* 0x000fda000bf06270 */
[----:B------:R-:W3:Y:S02]  /*0540*/  @!P0 LDC.64 R8, c[0x0][0x388] ;  /* 0x0000e200ff088b82 */ /* 0x000ee40000000a00 */
[----:B---3--:R-:W-:Y:S01]  /*0550*/  @!P0 IMAD.WIDE R24, R3, 0x4, R8 ;  /* 0x0000000403188825 */ /* 0x008fe200078e0208 */
[----:B------:R-:W-:-:S06]  /*0560*/  MOV R9, RZ ;  /* 0x000000ff00097202 */ /* 0x000fcc0000000f00 */
[----:B------:R-:W3:Y:S01]  /*0570*/  @!P0 LDG.E R9, desc[UR10][R24.64] ;  /* 0x0000000a18098981 */ /* 0x000ee2000c1e1900 */
[----:B0-----:R-:W-:-:S04]  /*0580*/  FFMA R29, R10, R14, R11 ;  /* 0x0000000e0a1d7223 */ /* 0x001fc8000000000b */
[----:B-1----:R-:W-:-:S04]  /*0590*/  FFMA R15, R12, R15, R29 ;  /* 0x0000000f0c0f7223 */ /* 0x002fc8000000001d */
[----:B--2---:R-:W-:-:S04]  /*05a0*/  FFMA R13, R16, R13, R15 ;  /* 0x0000000d100d7223 */ /* 0x004fc8000000000f */
[----:B------:R-:W-:-:S04]  /*05b0*/  FFMA R26, R26, R17, R13 ;  /* 0x000000111a1a7223 */ /* 0x000fc8000000000d */
[----:B------:R-:W-:-:S04]  /*05c0*/  FFMA R27, R27, R18, R26 ;  /* 0x000000121b1b7223 */ /* 0x000fc8000000001a */
[----:B------:R-:W-:Y:S01]  /*05d0*/  FFMA R19, R28, R19, R27 ;  /* 0x000000131c137223 */ /* 0x000fe2000000001b */
[----:B------:R-:W-:-:S04]  /*05e0*/  UIADD3 UR4, UPT, UPT, UR4, 0x20, URZ ;  /* 0x0000002004047890 */ /* 0x000fc8000fffe0ff */
[----:B------:R-:W-:Y:S01]  /*05f0*/  UISETP.NE.AND UP0, UPT, UR4, 0x810, UPT ;  /* 0x000008100400788c */ /* 0x000fe2000bf05270 */
[----:B------:R-:W-:Y:S02]  /*0600*/  IADD3 R2, PT, PT, R2, 0x20, RZ ;  /* 0x0000002002027810 */ /* 0x000fe40007ffe0ff */
[C---:B------:R-:W-:Y:S02]  /*0610*/  LEA R5, R0.reuse, R5, 0x5 ;  /* 0x0000000500057211 */ /* 0x040fe400078e28ff */
[----:B------:R-:W-:Y:S01]  /*0620*/  LEA R3, R0, R3, 0x5 ;  /* 0x0000000300037211 */ /* 0x000fe200078e28ff */
[----:B----4-:R-:W-:Y:S04]  /*0630*/  STS [R7], R23 ;  /* 0x0000001707007388 */ /* 0x010fe80000000800 */
[----:B---3--:R-:W-:Y:S01]  /*0640*/  STS [R4], R9 ;  /* 0x0000000904007388 */ /* 0x008fe20000000800 */
[----:B------:R-:W-:Y:S06]  /*0650*/  BAR.SYNC.DEFER_BLOCKING 0x0 ;  /* 0x0000000000007b1d */ /* 0x000fec0000010000 */
[----:B------:R-:W-:Y:S04]  /*0660*/  LDS R23, [R6] ;  /* 0x0000000006177984 */ /* 0x000fe80000000800 */
[----:B------:R-:W0:Y:S04]  /*0670*/  LDS.128 R8, [R20] ;  /* 0x0000000014087984 */ /* 0x000e280000000c00 */
[----:B------:R-:W1:Y:S04]  /*0680*/  LDS R29, [R6+0x40] ;  /* 0x00004000061d7984 */ /* 0x000e680000000800 */
[----:B------:R-:W2:Y:S04]  /*0690*/  LDS R16, [R6+0x80] ;  /* 0x0000800006107984 */ /* 0x000ea80000000800 */
[----:B------:R-:W3:Y:S04]  /*06a0*/  LDS R24, [R6+0xc0] ;  /* 0x0000c00006187984 */ /* 0x000ee80000000800 */
[----:B------:R-:W-:Y:S04]  /*06b0*/  LDS R25, [R6+0x100] ;  /* 0x0001000006197984 */ /* 0x000fe80000000800 */
[----:B------:R-:W4:Y:S04]  /*06c0*/  LDS.128 R12, [R20+0x10] ;  /* 0x00001000140c7984 */ /* 0x000f280000000c00 */
[----:B------:R-:W5:Y:S04]  /*06d0*/  LDS R26, [R6+0x140] ;  /* 0x00014000061a7984 */ /* 0x000f680000000800 */
[----:B------:R-:W5:Y:S01]  /*06e0*/  LDS R27, [R6+0x180] ;  /* 0x00018000061b7984 */ /* 0x000f620000000800 */
[----:B0-----:R-:W-:-:S03]  /*06f0*/  FFMA R18, R8, R23, R19 ;  /* 0x0000001708127223 */ /* 0x001fc60000000013 */
[----:B------:R-:W0:Y:S01]  /*0700*/  LDS R8, [R6+0x1c0] ;  /* 0x0001c00006087984 */ /* 0x000e220000000800 */
[----:B-1----:R-:W-:-:S03]  /*0710*/  FFMA R9, R29, R9, R18 ;  /* 0x000000091d097223 */ /* 0x002fc60000000012 */
[----:B------:R-:W-:Y:S01]  /*0720*/  LDS R23, [R6+0x200] ;  /* 0x0002000006177984 */ /* 0x000fe20000000800 */
[----:B--2---:R-:W-:-:S03]  /*0730*/  FFMA R9, R16, R10, R9 ;  /* 0x0000000a10097223 */ /* 0x004fc60000000009 */
[----:B------:R-:W1:Y:S01]  /*0740*/  LDS.128 R16, [R20+0x20] ;  /* 0x0000200014107984 */ /* 0x000e620000000c00 */
[----:B---3--:R-:W-:-:S03]  /*0750*/  FFMA R9, R24, R11, R9 ;  /* 0x0000000b18097223 */ /* 0x008fc60000000009 */
[----:B------:R-:W-:Y:S01]  /*0760*/  LDS R24, [R6+0x340] ;  /* 0x0003400006187984 */ /* 0x000fe20000000800 */
[----:B----4-:R-:W-:-:S03]  /*0770*/  FFMA R9, R12, R25, R9 ;  /* 0x000000190c097223 */ /* 0x010fc60000000009 */
[----:B------:R-:W2:Y:S01]  /*0780*/  LDS R12, [R6+0x240] ;  /* 0x00024000060c7984 */ /* 0x000ea20000000800 */
[----:B-----5:R-:W-:-:S03]  /*0790*/  FFMA R26, R26, R13, R9 ;  /* 0x0000000d1a1a7223 */ /* 0x020fc60000000009 */
[----:B------:R-:W3:Y:S01]  /*07a0*/  LDS R13, [R6+0x280] ;  /* 0x00028000060d7984 */ /* 0x000ee20000000800 */
[----:B------:R-:W-:-:S03]  /*07b0*/  FFMA R27, R27, R14, R26 ;  /* 0x0000000e1b1b7223 */ /* 0x000fc6000000001a */
[----:B------:R-:W4:Y:S04]  /*07c0*/  LDS R14, [R6+0x2c0] ;  /* 0x0002c000060e7984 */ /* 0x000f280000000800 */
[----:B------:R-:W-:Y:S01]  /*07d0*/  LDS R25, [R6+0x300] ;  /* 0x0003000006197984 */ /* 0x000fe20000000800 */
[----:B0-----:R-:W-:-:S03]  /*07e0*/  FFMA R27, R8, R15, R27 ;  /* 0x0000000f081b7223 */ /* 0x001fc6000000001b */
[----:B------:R-:W0:Y:S04]  /*07f0*/  LDS.128 R8, [R20+0x30] ;  /* 0x0000300014087984 */ /* 0x000e280000000c00 */
[----:B------:R-:W5:Y:S01]  /*0800*/  LDS R15, [R6+0x380] ;  /* 0x00038000060f7984 */ /* 0x000f620000000800 */
[----:B-1----:R-:W-:-:S03]  /*0810*/  FFMA R23, R16, R23, R27 ;  /* 0x0000001710177223 */ /* 0x002fc6000000001b */
[----:B------:R-:W1:Y:S01]  /*0820*/  LDS R16, [R6+0x3c0] ;  /* 0x0003c00006107984 */ /* 0x000e620000000800 */
[----:B--2---:R-:W-:-:S04]  /*0830*/  FFMA R12, R12, R17, R23 ;  /* 0x000000110c0c7223 */ /* 0x004fc80000000017 */
[----:B---3--:R-:W-:-:S04]  /*0840*/  FFMA R13, R13, R18, R12 ;  /* 0x000000120d0d7223 */ /* 0x008fc8000000000c */
[----:B----4-:R-:W-:-:S04]  /*0850*/  FFMA R13, R14, R19, R13 ;  /* 0x000000130e0d7223 */ /* 0x010fc8000000000d */
[----:B0-----:R-:W-:-:S04]  /*0860*/  FFMA R13, R8, R25, R13 ;  /* 0x00000019080d7223 */ /* 0x001fc8000000000d */
[----:B------:R-:W-:-:S04]  /*0870*/  FFMA R24, R24, R9, R13 ;  /* 0x0000000918187223 */ /* 0x000fc8000000000d */
[----:B-----5:R-:W-:-:S04]  /*0880*/  FFMA R15, R15, R10, R24 ;  /* 0x0000000a0f0f7223 */ /* 0x020fc80000000018 */
[----:B-1----:R-:W-:Y:S01]  /*0890*/  FFMA R17, R16, R11, R15 ;  /* 0x0000000b10117223 */ /* 0x002fe2000000000f */
[----:B------:R-:W-:Y:S06]  /*08a0*/  BAR.SYNC.DEFER_BLOCKING 0x0 ;  /* 0x0000000000007b1d */ /* 0x000fec0000010000 */
[----:B------:R-:W-:Y:S05]  /*08b0*/  BRA.U UP0, `(.L_x_0) ;  /* 0xfffffff900587547 */ /* 0x000fea000b83ffff */
[----:B------:R-:W0:Y:S01]  /*08c0*/  LDC.64 R2, c[0x0][0x390] ;  /* 0x0000e400ff027b82 */ /* 0x000e220000000a00 */
[----:B------:R-:W-:-:S04]  /*08d0*/  IMAD R21, R22, R0, R21 ;  /* 0x0000000016157224 */ /* 0x000fc800078e0215 */
[----:B0-----:R-:W-:-:S05]  /*08e0*/  IMAD.WIDE R2, R21, 0x4, R2 ;  /* 0x0000000415027825 */ /* 0x001fca00078e0202 */
[----:B------:R-:W-:Y:S01]  /*08f0*/  STG.E desc[UR10][R2.64], R17 ;  /* 0x0000001102007986 */ /* 0x000fe2000c10190a */
[----:B------:R-:W-:Y:S05]  /*0900*/  EXIT ;  /* 0x000000000000794d */ /* 0x000fea0003800000 */
.L_x_1:
[----:B------:R-:W-:-:S00]  /*0910*/  BRA `(.L_x_1) ;  /* 0xfffffffc00fc7947 */ /* 0x000fc0000383ffff */
[----:B------:R-:W-:-:S00]  /*0920*/  NOP ;  /* 0x0000000000007918 */ /* 0x000fc00000000000 */
        /* <DEDUP_REMOVED lines=13> */
.L_x_2:


//--------------------- .nv.shared._Z16matrixMultKernelPfS_S_i --------------------------
	.section	.nv.shared._Z16matrixMultKernelPfS_S_i,"aw",@nobits
	.sectionflags	@""
	.align	4
.nv.shared._Z16matrixMultKernelPfS_S_i:
	.zero		3072


//--------------------- .nv.shared.reserved.0     --------------------------
	.section	.nv.shared.reserved.0,"aw",@nobits
	.weak		__nv_reservedSMEM_offset_0_alias
	.size		__nv_reservedSMEM_offset_0_alias, 0, 64
	.other		__nv_reservedSMEM_offset_0_alias,@"STO_CUDA_RESERVED_SHARED STV_DEFAULT"
__nv_reservedSMEM_offset_0_alias:
	.zero		0
	.zero		64


//--------------------- .nv.constant0._Z16matrixMultKernelPfS_S_i --------------------------
	.section	.nv.constant0._Z16matrixMultKernelPfS_S_i,"a",@progbits
	.sectionflags	@""
	.align	4
.nv.constant0._Z16matrixMultKernelPfS_S_i:
	.zero		924


//--------------------- SYMBOLS --------------------------

	.type		.nv.reservedSmem.offset0,@object
	.size		.nv.reservedSmem.offset0,0x4
	.type		.nv.reservedSmem.cap,@object
	.size		.nv.reservedSmem.cap,0x4
